//
// Generated by NVIDIA NVVM Compiler
//
// Compiler Build ID: CL-36424714
// Cuda compilation tools, release 13.0, V13.0.88
// Based on NVVM 20.0.0
//

.version 9.0
.target sm_100
.address_size 64

	// .globl	_Z12helloFromGPUv
.extern .func  (.param .b32 func_retval0) vprintf
(
	.param .b64 vprintf_param_0,
	.param .b64 vprintf_param_1
)
;
.global .align 1 .b8 $str[92] = {103, 114, 105, 100, 68, 105, 109, 58, 120, 61, 32, 37, 100, 44, 32, 121, 61, 37, 100, 44, 32, 122, 61, 37, 100, 44, 32, 108, 111, 99, 107, 68, 105, 109, 58, 32, 120, 61, 32, 37, 100, 44, 32, 121, 61, 37, 100, 44, 32, 122, 61, 37, 100, 44, 32, 67, 117, 114, 114, 101, 110, 116, 32, 116, 104, 114, 101, 97, 100, 73, 100, 120, 58, 32, 120, 61, 37, 100, 44, 32, 121, 61, 37, 100, 44, 32, 122, 61, 37, 100, 10};

.visible .entry _Z12helloFromGPUv()
{
	.local .align 8 .b8 	__local_depot0[40];
	.reg .b64 	%SP;
	.reg .b64 	%SPL;
	.reg .b32 	%r<12>;
	.reg .b64 	%rd<5>;

	mov.u64 	%SPL, __local_depot0;
	cvta.local.u64 	%SP, %SPL;
	add.u64 	%rd1, %SP, 0;
	add.u64 	%rd2, %SPL, 0;
	mov.u32 	%r1, %nctaid.x;
	mov.u32 	%r2, %nctaid.y;
	mov.u32 	%r3, %nctaid.z;
	mov.u32 	%r4, %ntid.x;
	mov.u32 	%r5, %ntid.y;
	mov.u32 	%r6, %ntid.z;
	mov.u32 	%r7, %tid.x;
	mov.u32 	%r8, %tid.y;
	mov.u32 	%r9, %tid.z;
	st.local.v2.u32 	[%rd2], {%r1, %r2};
	st.local.v2.u32 	[%rd2+8], {%r3, %r4};
	st.local.v2.u32 	[%rd2+16], {%r5, %r6};
	st.local.v2.u32 	[%rd2+24], {%r7, %r8};
	st.local.u32 	[%rd2+32], %r9;
	mov.u64 	%rd3, $str;
	cvta.global.u64 	%rd4, %rd3;
	{ // callseq 0, 0
	.param .b64 param0;
	st.param.b64 	[param0], %rd4;
	.param .b64 param1;
	st.param.b64 	[param1], %rd1;
	.param .b32 retval0;
	call.uni (retval0), 
	vprintf, 
	(
	param0, 
	param1
	);
	ld.param.b32 	%r10, [retval0];
	} // callseq 0
	ret;

}


// ===== COMPILED SASS (sm_100) =====

	.target	sm_100

	.elftype	@"ET_EXEC"


//--------------------- .note.nv.tkinfo           --------------------------
	.section	.note.nv.tkinfo,"",@"SHT_NOTE"
	.sectionflags	@"SHF_NOTE_NV_TKINFO"
	.tkinfo
        /*0018*/ 	.word	0x00000002
        /*0030*/ 	.string	""
        /*0030*/ 	.string	"ptxas"
        /*0030*/ 	.string	"Cuda compilation tools, release 13.0, V13.0.88"
        /*0030*/ 	.string	"Build cuda_13.0.r13.0/compiler.36424714_0"
        /*0030*/ 	.string	"-arch sm_100 -m 64 "



//--------------------- .note.nv.cuinfo           --------------------------
	.section	.note.nv.cuinfo,"",@"SHT_NOTE"
	.sectionflags	@"SHF_NOTE_NV_CUINFO"
        /*0018*/ 	.short	0x0002
        /*001a*/ 	.short	0x0064
        /*001c*/ 	.short	0x0082
	.zero		2


//--------------------- .nv.info                  --------------------------
	.section	.nv.info,"",@"SHT_CUDA_INFO"
	.align	4


	//----- nvinfo : EIATTR_REGCOUNT
	.align		4
        /*0000*/ 	.byte	0x04, 0x2f
        /*0002*/ 	.short	(.L_2 - .L_1)
	.align		4
.L_1:
        /*0004*/ 	.word	index@(_Z12helloFromGPUv)
        /*0008*/ 	.word	0x00000018


	//----- nvinfo : EIATTR_FRAME_SIZE
	.align		4
.L_2:
        /*000c*/ 	.byte	0x04, 0x11
        /*000e*/ 	.short	(.L_4 - .L_3)
	.align		4
.L_3:
        /*0010*/ 	.word	index@(_Z12helloFromGPUv)
        /*0014*/ 	.word	0x00000028


	//----- nvinfo : EIATTR_MIN_STACK_SIZE
	.align		4
.L_4:
        /*0018*/ 	.byte	0x04, 0x12
        /*001a*/ 	.short	(.L_6 - .L_5)
	.align		4
.L_5:
        /*001c*/ 	.word	index@(_Z12helloFromGPUv)
        /*0020*/ 	.word	0x00000028
.L_6:


//--------------------- .nv.compat                --------------------------
	.section	.nv.compat,"",@"SHT_CUDA_COMPAT_INFO"
	.align	4
        /*0000*/ 	.byte	0x02, 0x09, 0x00, 0x00, 0x02, 0x02, 0x01, 0x00, 0x02, 0x05, 0x05, 0x00, 0x03, 0x07, 0x01, 0x01
        /*0010*/ 	.byte	0x02, 0x03, 0x00, 0x00, 0x02, 0x06, 0x01, 0x00, 0x04, 0x0b, 0x08, 0x00, 0x09, 0x00, 0x00, 0x00
        /*0020*/ 	.byte	0x00, 0x00, 0x00, 0x00


//--------------------- .nv.info._Z12helloFromGPUv --------------------------
	.section	.nv.info._Z12helloFromGPUv,"",@"SHT_CUDA_INFO"
	.sectionflags	@""
	.align	4


	//----- nvinfo : EIATTR_CUDA_API_VERSION
	.align		4
        /*0000*/ 	.byte	0x04, 0x37
        /*0002*/ 	.short	(.L_8 - .L_7)
.L_7:
        /*0004*/ 	.word	0x00000082


	//----- nvinfo : EIATTR_SPARSE_MMA_MASK
	.align		4
.L_8:
        /*0008*/ 	.byte	0x03, 0x50
        /*000a*/ 	.short	0x0000


	//----- nvinfo : EIATTR_MAXREG_COUNT
	.align		4
        /*000c*/ 	.byte	0x03, 0x1b
        /*000e*/ 	.short	0x00ff


	//----- nvinfo : EIATTR_EXTERNS
	.align		4
        /*0010*/ 	.byte	0x04, 0x0f
        /*0012*/ 	.short	(.L_10 - .L_9)


	//   ....[0]....
	.align		4
.L_9:
        /*0014*/ 	.word	index@(vprintf)


	//----- nvinfo : EIATTR_MERCURY_ISA_VERSION
	.align		4
.L_10:
        /*0018*/ 	.byte	0x03, 0x5f
        /*001a*/ 	.short	0x0101


	//----- nvinfo : EIATTR_VRC_CTA_INIT_COUNT
	.align		4
        /*001c*/ 	.byte	0x02, 0x4a
	.zero		1
	.zero		1


	//----- nvinfo : EIATTR_SYSCALL_OFFSETS
	.align		4
        /*0020*/ 	.byte	0x04, 0x46
        /*0022*/ 	.short	(.L_12 - .L_11)


	//   ....[0]....
.L_11:
        /*0024*/ 	.word	0x000001a0


	//----- nvinfo : EIATTR_EXIT_INSTR_OFFSETS
	.align		4
.L_12:
        /*0028*/ 	.byte	0x04, 0x1c
        /*002a*/ 	.short	(.L_14 - .L_13)


	//   ....[0]....
.L_13:
        /*002c*/ 	.word	0x000001b0


	//----- nvinfo : EIATTR_SW_WAR
	.align		4
.L_14:
        /*0030*/ 	.byte	0x04, 0x36
        /*0032*/ 	.short	(.L_16 - .L_15)
.L_15:
        /*0034*/ 	.word	0x00000008
.L_16:


//--------------------- .nv.callgraph             --------------------------
	.section	.nv.callgraph,"",@"SHT_CUDA_CALLGRAPH"
	.align	4
	.sectionentsize	8
	.align		4
        /*0000*/ 	.word	0x00000000
	.align		4
        /*0004*/ 	.word	0xffffffff
	.align		4
        /*0008*/ 	.word	index@(_Z12helloFromGPUv)
	.align		4
        /*000c*/ 	.word	index@(vprintf)
	.align		4
        /*0010*/ 	.word	0x00000000
	.align		4
        /*0014*/ 	.word	0xfffffffe
	.align		4
        /*0018*/ 	.word	0x00000000
	.align		4
        /*001c*/ 	.word	0xfffffffd
	.align		4
        /*0020*/ 	.word	0x00000000
	.align		4
        /*0024*/ 	.word	0xfffffffc


//--------------------- .nv.constant4             --------------------------
	.section	.nv.constant4,"a",@progbits
	.align	8
	.align		8
.nv.constant4:
        /*0000*/ 	.dword	vprintf
	.align		8
        /*0008*/ 	.dword	$str


//--------------------- .text._Z12helloFromGPUv   --------------------------
	.section	.text._Z12helloFromGPUv,"ax",@progbits
	.align	128
        .global         _Z12helloFromGPUv
        .type           _Z12helloFromGPUv,@function
        .size           _Z12helloFromGPUv,(.L_x_2 - _Z12helloFromGPUv)
        .other          _Z12helloFromGPUv,@"STO_CUDA_ENTRY STV_DEFAULT"
_Z12helloFromGPUv:
.text._Z12helloFromGPUv:
[----:B------:R-:W0:Y:S01]  /*0000*/  LDC R1, c[0x0][0x37c] ;  /* 0x0000df00ff017b82 */ /* 0x000e220000000800 */
[----:B------:R-:W1:Y:S01]  /*0010*/  S2R R14, SR_TID.X ;  /* 0x00000000000e7919 */ /* 0x000e620000002100 */
[----:B------:R-:W2:Y:S06]  /*0020*/  LDCU UR5, c[0x0][0x2fc] ;  /* 0x00005f80ff0577ac */ /* 0x000eac0008000800 */
[----:B------:R-:W3:Y:S01]  /*0030*/  LDC R8, c[0x0][0x370] ;  /* 0x0000dc00ff087b82 */ /* 0x000ee20000000800 */
[----:B0-----:R-:W-:Y:S01]  /*0040*/  VIADD R1, R1, 0xffffffd8 ;  /* 0xffffffd801017836 */ /* 0x001fe20000000000 */
[----:B------:R-:W1:Y:S01]  /*0050*/  S2R R15, SR_TID.Y ;  /* 0x00000000000f7919 */ /* 0x000e620000002200 */
[----:B------:R-:W-:Y:S01]  /*0060*/  MOV R0, 0x0 ;  /* 0x0000000000007802 */ /* 0x000fe20000000f00 */
[----:B------:R-:W0:Y:S01]  /*0070*/  LDCU UR4, c[0x0][0x2f8] ;  /* 0x00005f00ff0477ac */ /* 0x000e220008000800 */
[----:B------:R-:W4:Y:S03]  /*0080*/  S2R R16, SR_TID.Z ;  /* 0x0000000000107919 */ /* 0x000f260000002300 */
[----:B------:R-:W3:Y:S01]  /*0090*/  LDC R9, c[0x0][0x374] ;  /* 0x0000dd00ff097b82 */ /* 0x000ee20000000800 */
[----:B------:R-:W5:Y:S07]  /*00a0*/  LDCU.64 UR6, c[0x4][0x8] ;  /* 0x01000100ff0677ac */ /* 0x000f6e0008000a00 */
[----:B------:R-:W4:Y:S01]  /*00b0*/  LDC R10, c[0x0][0x378] ;  /* 0x0000de00ff0a7b82 */ /* 0x000f220000000800 */
[----:B0-----:R-:W-:-:S07]  /*00c0*/  IADD3 R6, P0, PT, R1, UR4, RZ ;  /* 0x0000000401067c10 */ /* 0x001fce000ff1e0ff */
[----:B------:R-:W0:Y:S01]  /*00d0*/  LDC R11, c[0x0][0x360] ;  /* 0x0000d800ff0b7b82 */ /* 0x000e220000000800 */
[----:B-----5:R-:W-:Y:S01]  /*00e0*/  IMAD.U32 R4, RZ, RZ, UR6 ;  /* 0x00000006ff047e24 */ /* 0x020fe2000f8e00ff */
[----:B------:R-:W-:Y:S01]  /*00f0*/  MOV R5, UR7 ;  /* 0x0000000700057c02 */ /* 0x000fe20008000f00 */
[----:B--2---:R-:W-:-:S05]  /*0100*/  IMAD.X R7, RZ, RZ, UR5, P0 ;  /* 0x00000005ff077e24 */ /* 0x004fca00080e06ff */
[----:B------:R-:W2:Y:S01]  /*0110*/  LDC R12, c[0x0][0x364] ;  /* 0x0000d900ff0c7b82 */ /* 0x000ea20000000800 */
[----:B---3--:R3:W-:Y:S04]  /*0120*/  STL.64 [R1], R8 ;  /* 0x0000000801007387 */ /* 0x0087e80000100a00 */
[----:B-1----:R3:W-:Y:S03]  /*0130*/  STL.64 [R1+0x18], R14 ;  /* 0x0000180e01007387 */ /* 0x0027e60000100a00 */
[----:B------:R-:W2:Y:S01]  /*0140*/  LDC R13, c[0x0][0x368] ;  /* 0x0000da00ff0d7b82 */ /* 0x000ea20000000800 */
[----:B----4-:R3:W-:Y:S04]  /*0150*/  STL [R1+0x20], R16 ;  /* 0x0000201001007387 */ /* 0x0107e80000100800 */
[----:B0-----:R3:W-:Y:S03]  /*0160*/  STL.64 [R1+0x8], R10 ;  /* 0x0000080a01007387 */ /* 0x0017e60000100a00 */
[----:B------:R3:W0:Y:S01]  /*0170*/  LDC.64 R2, c[0x4][R0] ;  /* 0x0100000000027b82 */ /* 0x0006220000000a00 */
[----:B--2---:R3:W-:Y:S02]  /*0180*/  STL.64 [R1+0x10], R12 ;  /* 0x0000100c01007387 */ /* 0x0047e40000100a00 */
[----:B------:R-:W-:-:S07]  /*0190*/  LEPC R20, `(.L_x_0) ;  /* 0x000000001014794e */ /* 0x000fce0000000000 */
[----:B0--3--:R-:W-:Y:S05]  /*01a0*/  CALL.ABS.NOINC R2 ;  /* 0x0000000002007343 */ /* 0x009fea0003c00000 */
.L_x_0:
[----:B------:R-:W-:Y:S05]  /*01b0*/  EXIT ;  /* 0x000000000000794d */ /* 0x000fea0003800000 */
.L_x_1:
[----:B------:R-:W-:-:S00]  /*01c0*/  BRA `(.L_x_1) ;  /* 0xfffffffc00fc7947 */ /* 0x000fc0000383ffff */
[----:B------:R-:W-:-:S00]  /*01d0*/  NOP ;  /* 0x0000000000007918 */ /* 0x000fc00000000000 */
        /* <DEDUP_REMOVED lines=10> */
.L_x_2:


//--------------------- .nv.global.init           --------------------------
	.section	.nv.global.init,"aw",@progbits
.nv.global.init:
	.type		$str,@object
	.size		$str,(.L_0 - $str)
$str:
        /*0000*/ 	.byte	0x67, 0x72, 0x69, 0x64, 0x44, 0x69, 0x6d, 0x3a, 0x78, 0x3d, 0x20, 0x25, 0x64, 0x2c, 0x20, 0x79
        /*0010*/ 	.byte	0x3d, 0x25, 0x64, 0x2c, 0x20, 0x7a, 0x3d, 0x25, 0x64, 0x2c, 0x20, 0x6c, 0x6f, 0x63, 0x6b, 0x44
        /*0020*/ 	.byte	0x69, 0x6d, 0x3a, 0x20, 0x78, 0x3d, 0x20, 0x25, 0x64, 0x2c, 0x20, 0x79, 0x3d, 0x25, 0x64, 0x2c
        /*0030*/ 	.byte	0x20, 0x7a, 0x3d, 0x25, 0x64, 0x2c, 0x20, 0x43, 0x75, 0x72, 0x72, 0x65, 0x6e, 0x74, 0x20, 0x74
        /*0040*/ 	.byte	0x68, 0x72, 0x65, 0x61, 0x64, 0x49, 0x64, 0x78, 0x3a, 0x20, 0x78, 0x3d, 0x25, 0x64, 0x2c, 0x20
        /*0050*/ 	.byte	0x79, 0x3d, 0x25, 0x64, 0x2c, 0x20, 0x7a, 0x3d, 0x25, 0x64, 0x0a, 0x00
.L_0:


//--------------------- .nv.shared.reserved.0     --------------------------
	.section	.nv.shared.reserved.0,"aw",@nobits
	.weak		__nv_reservedSMEM_offset_0_alias
	.size		__nv_reservedSMEM_offset_0_alias, 0, 64
	.other		__nv_reservedSMEM_offset_0_alias,@"STO_CUDA_RESERVED_SHARED STV_DEFAULT"
__nv_reservedSMEM_offset_0_alias:
	.zero		0
	.zero		64


//--------------------- .nv.constant0._Z12helloFromGPUv --------------------------
	.section	.nv.constant0._Z12helloFromGPUv,"a",@progbits
	.sectionflags	@""
	.align	4
.nv.constant0._Z12helloFromGPUv:
	.zero		896


//--------------------- SYMBOLS --------------------------

	.type		.nv.reservedSmem.offset0,@object
	.size		.nv.reservedSmem.offset0,0x4
	.type		vprintf,@function
